//
// Generated by NVIDIA NVVM Compiler
//
// Compiler Build ID: CL-36424714
// Cuda compilation tools, release 13.0, V13.0.88
// Based on NVVM 20.0.0
//

.version 9.0
.target sm_100
.address_size 64

	// .globl	_Z7AKernelPdPiii
.extern .shared .align 16 .b8 TwoArrays[];

.visible .entry _Z7AKernelPdPiii(
	.param .u64 .ptr .align 1 _Z7AKernelPdPiii_param_0,
	.param .u64 .ptr .align 1 _Z7AKernelPdPiii_param_1,
	.param .u32 _Z7AKernelPdPiii_param_2,
	.param .u32 _Z7AKernelPdPiii_param_3
)
{
	.reg .b32 	%r<13>;
	.reg .b64 	%rd<9>;
	.reg .b64 	%fd<3>;

	ld.param.u64 	%rd1, [_Z7AKernelPdPiii_param_0];
	ld.param.u64 	%rd2, [_Z7AKernelPdPiii_param_1];
	ld.param.u32 	%r1, [_Z7AKernelPdPiii_param_2];
	cvta.to.global.u64 	%rd3, %rd1;
	cvta.to.global.u64 	%rd4, %rd2;
	shl.b32 	%r2, %r1, 2;
	mov.u32 	%r3, TwoArrays;
	add.s32 	%r4, %r3, %r2;
	mov.u32 	%r5, %tid.x;
	mul.wide.u32 	%rd5, %r5, 4;
	add.s64 	%rd6, %rd4, %rd5;
	ld.global.u32 	%r6, [%rd6];
	shl.b32 	%r7, %r6, 1;
	shl.b32 	%r8, %r5, 2;
	add.s32 	%r9, %r3, %r8;
	st.shared.u32 	[%r9], %r7;
	mul.wide.u32 	%rd7, %r5, 8;
	add.s64 	%rd8, %rd3, %rd7;
	ld.global.f64 	%fd1, [%rd8];
	add.f64 	%fd2, %fd1, %fd1;
	shl.b32 	%r10, %r5, 3;
	add.s32 	%r11, %r4, %r10;
	st.shared.f64 	[%r11], %fd2;
	ld.shared.u32 	%r12, [%r9];
	st.global.u32 	[%rd6], %r12;
	st.global.f64 	[%rd8], %fd2;
	ret;

}


// ===== COMPILED SASS (sm_100) =====

	.target	sm_100

	.elftype	@"ET_EXEC"


//--------------------- .note.nv.tkinfo           --------------------------
	.section	.note.nv.tkinfo,"",@"SHT_NOTE"
	.sectionflags	@"SHF_NOTE_NV_TKINFO"
	.tkinfo
        /*0018*/ 	.word	0x00000002
        /*0030*/ 	.string	""
        /*0030*/ 	.string	"ptxas"
        /*0030*/ 	.string	"Cuda compilation tools, release 13.0, V13.0.88"
        /*0030*/ 	.string	"Build cuda_13.0.r13.0/compiler.36424714_0"
        /*0030*/ 	.string	"-arch sm_100 -m 64 "



//--------------------- .note.nv.cuinfo           --------------------------
	.section	.note.nv.cuinfo,"",@"SHT_NOTE"
	.sectionflags	@"SHF_NOTE_NV_CUINFO"
        /*0018*/ 	.short	0x0002
        /*001a*/ 	.short	0x0064
        /*001c*/ 	.short	0x0082
	.zero		2


//--------------------- .nv.info                  --------------------------
	.section	.nv.info,"",@"SHT_CUDA_INFO"
	.align	4


	//----- nvinfo : EIATTR_REGCOUNT
	.align		4
        /*0000*/ 	.byte	0x04, 0x2f
        /*0002*/ 	.short	(.L_1 - .L_0)
	.align		4
.L_0:
        /*0004*/ 	.word	index@(_Z7AKernelPdPiii)
        /*0008*/ 	.word	0x00000010


	//----- nvinfo : EIATTR_FRAME_SIZE
	.align		4
.L_1:
        /*000c*/ 	.byte	0x04, 0x11
        /*000e*/ 	.short	(.L_3 - .L_2)
	.align		4
.L_2:
        /*0010*/ 	.word	index@(_Z7AKernelPdPiii)
        /*0014*/ 	.word	0x00000000


	//----- nvinfo : EIATTR_MIN_STACK_SIZE
	.align		4
.L_3:
        /*0018*/ 	.byte	0x04, 0x12
        /*001a*/ 	.short	(.L_5 - .L_4)
	.align		4
.L_4:
        /*001c*/ 	.word	index@(_Z7AKernelPdPiii)
        /*0020*/ 	.word	0x00000000
.L_5:


//--------------------- .nv.compat                --------------------------
	.section	.nv.compat,"",@"SHT_CUDA_COMPAT_INFO"
	.align	4
        /*0000*/ 	.byte	0x02, 0x09, 0x00, 0x00, 0x02, 0x02, 0x01, 0x00, 0x02, 0x05, 0x05, 0x00, 0x03, 0x07, 0x01, 0x01
        /*0010*/ 	.byte	0x02, 0x03, 0x00, 0x00, 0x02, 0x06, 0x01, 0x00, 0x04, 0x0b, 0x08, 0x00, 0x01, 0x00, 0x00, 0x00
        /*0020*/ 	.byte	0x00, 0x00, 0x00, 0x00


//--------------------- .nv.info._Z7AKernelPdPiii --------------------------
	.section	.nv.info._Z7AKernelPdPiii,"",@"SHT_CUDA_INFO"
	.sectionflags	@""
	.align	4


	//----- nvinfo : EIATTR_CUDA_API_VERSION
	.align		4
        /*0000*/ 	.byte	0x04, 0x37
        /*0002*/ 	.short	(.L_7 - .L_6)
.L_6:
        /*0004*/ 	.word	0x00000082


	//----- nvinfo : EIATTR_KPARAM_INFO
	.align		4
.L_7:
        /*0008*/ 	.byte	0x04, 0x17
        /*000a*/ 	.short	(.L_9 - .L_8)
.L_8:
        /*000c*/ 	.word	0x00000000
        /*0010*/ 	.short	0x0003
        /*0012*/ 	.short	0x0014
        /*0014*/ 	.byte	0x00, 0xf0, 0x11, 0x00


	//----- nvinfo : EIATTR_KPARAM_INFO
	.align		4
.L_9:
        /*0018*/ 	.byte	0x04, 0x17
        /*001a*/ 	.short	(.L_11 - .L_10)
.L_10:
        /*001c*/ 	.word	0x00000000
        /*0020*/ 	.short	0x0002
        /*0022*/ 	.short	0x0010
        /*0024*/ 	.byte	0x00, 0xf0, 0x11, 0x00


	//----- nvinfo : EIATTR_KPARAM_INFO
	.align		4
.L_11:
        /*0028*/ 	.byte	0x04, 0x17
        /*002a*/ 	.short	(.L_13 - .L_12)
.L_12:
        /*002c*/ 	.word	0x00000000
        /*0030*/ 	.short	0x0001
        /*0032*/ 	.short	0x0008
        /*0034*/ 	.byte	0x00, 0xf5, 0x21, 0x00


	//----- nvinfo : EIATTR_KPARAM_INFO
	.align		4
.L_13:
        /*0038*/ 	.byte	0x04, 0x17
        /*003a*/ 	.short	(.L_15 - .L_14)
.L_14:
        /*003c*/ 	.word	0x00000000
        /*0040*/ 	.short	0x0000
        /*0042*/ 	.short	0x0000
        /*0044*/ 	.byte	0x00, 0xf5, 0x21, 0x00


	//----- nvinfo : EIATTR_SPARSE_MMA_MASK
	.align		4
.L_15:
        /*0048*/ 	.byte	0x03, 0x50
        /*004a*/ 	.short	0x0000


	//----- nvinfo : EIATTR_MAXREG_COUNT
	.align		4
        /*004c*/ 	.byte	0x03, 0x1b
        /*004e*/ 	.short	0x00ff


	//----- nvinfo : EIATTR_MERCURY_ISA_VERSION
	.align		4
        /*0050*/ 	.byte	0x03, 0x5f
        /*0052*/ 	.short	0x0101


	//----- nvinfo : EIATTR_VRC_CTA_INIT_COUNT
	.align		4
        /*0054*/ 	.byte	0x02, 0x4a
	.zero		1
	.zero		1


	//----- nvinfo : EIATTR_EXIT_INSTR_OFFSETS
	.align		4
        /*0058*/ 	.byte	0x04, 0x1c
        /*005a*/ 	.short	(.L_17 - .L_16)


	//   ....[0]....
.L_16:
        /*005c*/ 	.word	0x00000170


	//----- nvinfo : EIATTR_CBANK_PARAM_SIZE
	.align		4
.L_17:
        /*0060*/ 	.byte	0x03, 0x19
        /*0062*/ 	.short	0x0018


	//----- nvinfo : EIATTR_PARAM_CBANK
	.align		4
        /*0064*/ 	.byte	0x04, 0x0a
        /*0066*/ 	.short	(.L_19 - .L_18)
	.align		4
.L_18:
        /*0068*/ 	.word	index@(.nv.constant0._Z7AKernelPdPiii)
        /*006c*/ 	.short	0x0380
        /*006e*/ 	.short	0x0018


	//----- nvinfo : EIATTR_SW_WAR
	.align		4
.L_19:
        /*0070*/ 	.byte	0x04, 0x36
        /*0072*/ 	.short	(.L_21 - .L_20)
.L_20:
        /*0074*/ 	.word	0x00000008
.L_21:


//--------------------- .nv.callgraph             --------------------------
	.section	.nv.callgraph,"",@"SHT_CUDA_CALLGRAPH"
	.align	4
	.sectionentsize	8
	.align		4
        /*0000*/ 	.word	0x00000000
	.align		4
        /*0004*/ 	.word	0xffffffff
	.align		4
        /*0008*/ 	.word	0x00000000
	.align		4
        /*000c*/ 	.word	0xfffffffe
	.align		4
        /*0010*/ 	.word	0x00000000
	.align		4
        /*0014*/ 	.word	0xfffffffd
	.align		4
        /*0018*/ 	.word	0x00000000
	.align		4
        /*001c*/ 	.word	0xfffffffc


//--------------------- .text._Z7AKernelPdPiii    --------------------------
	.section	.text._Z7AKernelPdPiii,"ax",@progbits
	.align	128
        .global         _Z7AKernelPdPiii
        .type           _Z7AKernelPdPiii,@function
        .size           _Z7AKernelPdPiii,(.L_x_1 - _Z7AKernelPdPiii)
        .other          _Z7AKernelPdPiii,@"STO_CUDA_ENTRY STV_DEFAULT"
_Z7AKernelPdPiii:
.text._Z7AKernelPdPiii:
[----:B------:R-:W-:Y:S01]  /*0000*/  LDC R1, c[0x0][0x37c] ;  /* 0x0000df00ff017b82 */ /* 0x000fe20000000800 */
[----:B------:R-:W0:Y:S07]  /*0010*/  S2R R11, SR_TID.X ;  /* 0x00000000000b7919 */ /* 0x000e2e0000002100 */
[----:B------:R-:W0:Y:S01]  /*0020*/  LDC.64 R4, c[0x0][0x380] ;  /* 0x0000e000ff047b82 */ /* 0x000e220000000a00 */
[----:B------:R-:W1:Y:S01]  /*0030*/  LDCU.64 UR8, c[0x0][0x358] ;  /* 0x00006b00ff0877ac */ /* 0x000e620008000a00 */
[----:B------:R-:W2:Y:S06]  /*0040*/  LDCU UR6, c[0x0][0x390] ;  /* 0x00007200ff0677ac */ /* 0x000eac0008000800 */
[----:B------:R-:W3:Y:S01]  /*0050*/  LDC.64 R2, c[0x0][0x388] ;  /* 0x0000e200ff027b82 */ /* 0x000ee20000000a00 */
[----:B0-----:R-:W-:-:S04]  /*0060*/  IMAD.WIDE.U32 R4, R11, 0x8, R4 ;  /* 0x000000080b047825 */ /* 0x001fc800078e0004 */
[----:B---3--:R-:W-:Y:S01]  /*0070*/  IMAD.WIDE.U32 R2, R11, 0x4, R2 ;  /* 0x000000040b027825 */ /* 0x008fe200078e0002 */
[----:B-1----:R-:W3:Y:S04]  /*0080*/  LDG.E.64 R6, desc[UR8][R4.64] ;  /* 0x0000000804067981 */ /* 0x002ee8000c1e1b00 */
[----:B------:R-:W4:Y:S01]  /*0090*/  LDG.E R0, desc[UR8][R2.64] ;  /* 0x0000000802007981 */ /* 0x000f22000c1e1900 */
[----:B------:R-:W0:Y:S01]  /*00a0*/  S2UR UR5, SR_CgaCtaId ;  /* 0x00000000000579c3 */ /* 0x000e220000008800 */
[----:B------:R-:W-:Y:S02]  /*00b0*/  UMOV UR4, 0x400 ;  /* 0x0000040000047882 */ /* 0x000fe40000000000 */
[----:B0-----:R-:W-:-:S04]  /*00c0*/  ULEA UR4, UR5, UR4, 0x18 ;  /* 0x0000000405047291 */ /* 0x001fc8000f8ec0ff */
[----:B--2---:R-:W-:Y:S02]  /*00d0*/  ULEA UR5, UR6, UR4, 0x2 ;  /* 0x0000000406057291 */ /* 0x004fe4000f8e10ff */
[----:B------:R-:W-:-:S04]  /*00e0*/  LEA R9, R11, UR4, 0x2 ;  /* 0x000000040b097c11 */ /* 0x000fc8000f8e10ff */
[----:B------:R-:W-:Y:S01]  /*00f0*/  LEA R11, R11, UR5, 0x3 ;  /* 0x000000050b0b7c11 */ /* 0x000fe2000f8e18ff */
[----:B---3--:R-:W-:Y:S01]  /*0100*/  DADD R6, R6, R6 ;  /* 0x0000000006067229 */ /* 0x008fe20000000006 */
[----:B----4-:R-:W-:-:S05]  /*0110*/  SHF.L.U32 R0, R0, 0x1, RZ ;  /* 0x0000000100007819 */ /* 0x010fca00000006ff */
[----:B------:R-:W-:Y:S04]  /*0120*/  STS [R9], R0 ;  /* 0x0000000009007388 */ /* 0x000fe80000000800 */
[----:B------:R-:W-:Y:S04]  /*0130*/  STS.64 [R11], R6 ;  /* 0x000000060b007388 */ /* 0x000fe80000000a00 */
[----:B------:R-:W0:Y:S04]  /*0140*/  LDS R13, [R9] ;  /* 0x00000000090d7984 */ /* 0x000e280000000800 */
[----:B0-----:R-:W-:Y:S04]  /*0150*/  STG.E desc[UR8][R2.64], R13 ;  /* 0x0000000d02007986 */ /* 0x001fe8000c101908 */
[----:B------:R-:W-:Y:S01]  /*0160*/  STG.E.64 desc[UR8][R4.64], R6 ;  /* 0x0000000604007986 */ /* 0x000fe2000c101b08 */
[----:B------:R-:W-:Y:S05]  /*0170*/  EXIT ;  /* 0x000000000000794d */ /* 0x000fea0003800000 */
.L_x_0:
[----:B------:R-:W-:-:S00]  /*0180*/  BRA `(.L_x_0) ;  /* 0xfffffffc00fc7947 */ /* 0x000fc0000383ffff */
[----:B------:R-:W-:-:S00]  /*0190*/  NOP ;  /* 0x0000000000007918 */ /* 0x000fc00000000000 */
        /* <DEDUP_REMOVED lines=14> */
.L_x_1:


//--------------------- .nv.shared._Z7AKernelPdPiii --------------------------
	.section	.nv.shared._Z7AKernelPdPiii,"aw",@nobits
	.sectionflags	@""
	.align	16
	.zero		1024


//--------------------- .nv.shared.reserved.0     --------------------------
	.section	.nv.shared.reserved.0,"aw",@nobits
	.weak		__nv_reservedSMEM_offset_0_alias
	.size		__nv_reservedSMEM_offset_0_alias, 0, 64
	.other		__nv_reservedSMEM_offset_0_alias,@"STO_CUDA_RESERVED_SHARED STV_DEFAULT"
__nv_reservedSMEM_offset_0_alias:
	.zero		0
	.zero		64


//--------------------- .nv.constant0._Z7AKernelPdPiii --------------------------
	.section	.nv.constant0._Z7AKernelPdPiii,"a",@progbits
	.sectionflags	@""
	.align	4
.nv.constant0._Z7AKernelPdPiii:
	.zero		920


//--------------------- SYMBOLS --------------------------

	.type		.nv.reservedSmem.offset0,@object
	.size		.nv.reservedSmem.offset0,0x4
	.type		.nv.reservedSmem.cap,@object
	.size		.nv.reservedSmem.cap,0x4
